//
// Generated by NVIDIA NVVM Compiler
//
// Compiler Build ID: CL-36424714
// Cuda compilation tools, release 13.0, V13.0.88
// Based on NVVM 20.0.0
//

.version 9.0
.target sm_100
.address_size 64

	// .globl	_Z20matrixVectorMultiplyPfS_S_i

.visible .entry _Z20matrixVectorMultiplyPfS_S_i(
	.param .u64 .ptr .align 1 _Z20matrixVectorMultiplyPfS_S_i_param_0,
	.param .u64 .ptr .align 1 _Z20matrixVectorMultiplyPfS_S_i_param_1,
	.param .u64 .ptr .align 1 _Z20matrixVectorMultiplyPfS_S_i_param_2,
	.param .u32 _Z20matrixVectorMultiplyPfS_S_i_param_3
)
{
	.reg .pred 	%p<11>;
	.reg .b32 	%r<37>;
	.reg .b32 	%f<112>;
	.reg .b64 	%rd<31>;

	ld.param.u64 	%rd10, [_Z20matrixVectorMultiplyPfS_S_i_param_0];
	ld.param.u64 	%rd11, [_Z20matrixVectorMultiplyPfS_S_i_param_1];
	ld.param.u64 	%rd12, [_Z20matrixVectorMultiplyPfS_S_i_param_2];
	ld.param.u32 	%r23, [_Z20matrixVectorMultiplyPfS_S_i_param_3];
	cvta.to.global.u64 	%rd1, %rd12;
	cvta.to.global.u64 	%rd2, %rd11;
	mov.u32 	%r24, %ctaid.x;
	mov.u32 	%r25, %ntid.x;
	mov.u32 	%r26, %tid.x;
	mad.lo.s32 	%r1, %r24, %r25, %r26;
	setp.ge.s32 	%p1, %r1, %r23;
	@%p1 bra 	$L__BB0_15;
	setp.lt.s32 	%p2, %r23, 1;
	mov.f32 	%f111, 0f00000000;
	@%p2 bra 	$L__BB0_14;
	mul.lo.s32 	%r2, %r23, %r1;
	and.b32  	%r3, %r23, 15;
	setp.lt.u32 	%p3, %r23, 16;
	mov.f32 	%f111, 0f00000000;
	mov.b32 	%r33, 0;
	@%p3 bra 	$L__BB0_5;
	and.b32  	%r33, %r23, 2147483632;
	neg.s32 	%r31, %r33;
	add.s64 	%rd3, %rd2, 32;
	add.s64 	%rd29, %rd1, 32;
	mov.f32 	%f111, 0f00000000;
	mov.u32 	%r30, %r2;
$L__BB0_4:
	.pragma "nounroll";
	mul.wide.s32 	%rd13, %r30, 4;
	add.s64 	%rd14, %rd3, %rd13;
	ld.global.f32 	%f18, [%rd14+-32];
	ld.global.f32 	%f19, [%rd29+-32];
	fma.rn.f32 	%f20, %f18, %f19, %f111;
	ld.global.f32 	%f21, [%rd14+-28];
	ld.global.f32 	%f22, [%rd29+-28];
	fma.rn.f32 	%f23, %f21, %f22, %f20;
	ld.global.f32 	%f24, [%rd14+-24];
	ld.global.f32 	%f25, [%rd29+-24];
	fma.rn.f32 	%f26, %f24, %f25, %f23;
	ld.global.f32 	%f27, [%rd14+-20];
	ld.global.f32 	%f28, [%rd29+-20];
	fma.rn.f32 	%f29, %f27, %f28, %f26;
	ld.global.f32 	%f30, [%rd14+-16];
	ld.global.f32 	%f31, [%rd29+-16];
	fma.rn.f32 	%f32, %f30, %f31, %f29;
	ld.global.f32 	%f33, [%rd14+-12];
	ld.global.f32 	%f34, [%rd29+-12];
	fma.rn.f32 	%f35, %f33, %f34, %f32;
	ld.global.f32 	%f36, [%rd14+-8];
	ld.global.f32 	%f37, [%rd29+-8];
	fma.rn.f32 	%f38, %f36, %f37, %f35;
	ld.global.f32 	%f39, [%rd14+-4];
	ld.global.f32 	%f40, [%rd29+-4];
	fma.rn.f32 	%f41, %f39, %f40, %f38;
	ld.global.f32 	%f42, [%rd14];
	ld.global.f32 	%f43, [%rd29];
	fma.rn.f32 	%f44, %f42, %f43, %f41;
	ld.global.f32 	%f45, [%rd14+4];
	ld.global.f32 	%f46, [%rd29+4];
	fma.rn.f32 	%f47, %f45, %f46, %f44;
	ld.global.f32 	%f48, [%rd14+8];
	ld.global.f32 	%f49, [%rd29+8];
	fma.rn.f32 	%f50, %f48, %f49, %f47;
	ld.global.f32 	%f51, [%rd14+12];
	ld.global.f32 	%f52, [%rd29+12];
	fma.rn.f32 	%f53, %f51, %f52, %f50;
	ld.global.f32 	%f54, [%rd14+16];
	ld.global.f32 	%f55, [%rd29+16];
	fma.rn.f32 	%f56, %f54, %f55, %f53;
	ld.global.f32 	%f57, [%rd14+20];
	ld.global.f32 	%f58, [%rd29+20];
	fma.rn.f32 	%f59, %f57, %f58, %f56;
	ld.global.f32 	%f60, [%rd14+24];
	ld.global.f32 	%f61, [%rd29+24];
	fma.rn.f32 	%f62, %f60, %f61, %f59;
	ld.global.f32 	%f63, [%rd14+28];
	ld.global.f32 	%f64, [%rd29+28];
	fma.rn.f32 	%f111, %f63, %f64, %f62;
	add.s32 	%r31, %r31, 16;
	add.s32 	%r30, %r30, 16;
	add.s64 	%rd29, %rd29, 64;
	setp.ne.s32 	%p4, %r31, 0;
	@%p4 bra 	$L__BB0_4;
$L__BB0_5:
	setp.eq.s32 	%p5, %r3, 0;
	@%p5 bra 	$L__BB0_14;
	and.b32  	%r11, %r23, 7;
	setp.lt.u32 	%p6, %r3, 8;
	@%p6 bra 	$L__BB0_8;
	add.s32 	%r28, %r33, %r2;
	mul.wide.s32 	%rd15, %r28, 4;
	add.s64 	%rd16, %rd2, %rd15;
	ld.global.f32 	%f66, [%rd16];
	mul.wide.u32 	%rd17, %r33, 4;
	add.s64 	%rd18, %rd1, %rd17;
	ld.global.f32 	%f67, [%rd18];
	fma.rn.f32 	%f68, %f66, %f67, %f111;
	ld.global.f32 	%f69, [%rd16+4];
	ld.global.f32 	%f70, [%rd18+4];
	fma.rn.f32 	%f71, %f69, %f70, %f68;
	ld.global.f32 	%f72, [%rd16+8];
	ld.global.f32 	%f73, [%rd18+8];
	fma.rn.f32 	%f74, %f72, %f73, %f71;
	ld.global.f32 	%f75, [%rd16+12];
	ld.global.f32 	%f76, [%rd18+12];
	fma.rn.f32 	%f77, %f75, %f76, %f74;
	ld.global.f32 	%f78, [%rd16+16];
	ld.global.f32 	%f79, [%rd18+16];
	fma.rn.f32 	%f80, %f78, %f79, %f77;
	ld.global.f32 	%f81, [%rd16+20];
	ld.global.f32 	%f82, [%rd18+20];
	fma.rn.f32 	%f83, %f81, %f82, %f80;
	ld.global.f32 	%f84, [%rd16+24];
	ld.global.f32 	%f85, [%rd18+24];
	fma.rn.f32 	%f86, %f84, %f85, %f83;
	ld.global.f32 	%f87, [%rd16+28];
	ld.global.f32 	%f88, [%rd18+28];
	fma.rn.f32 	%f111, %f87, %f88, %f86;
	add.s32 	%r33, %r33, 8;
$L__BB0_8:
	setp.eq.s32 	%p7, %r11, 0;
	@%p7 bra 	$L__BB0_14;
	and.b32  	%r14, %r23, 3;
	setp.lt.u32 	%p8, %r11, 4;
	@%p8 bra 	$L__BB0_11;
	add.s32 	%r29, %r33, %r2;
	mul.wide.s32 	%rd19, %r29, 4;
	add.s64 	%rd20, %rd2, %rd19;
	ld.global.f32 	%f90, [%rd20];
	mul.wide.u32 	%rd21, %r33, 4;
	add.s64 	%rd22, %rd1, %rd21;
	ld.global.f32 	%f91, [%rd22];
	fma.rn.f32 	%f92, %f90, %f91, %f111;
	ld.global.f32 	%f93, [%rd20+4];
	ld.global.f32 	%f94, [%rd22+4];
	fma.rn.f32 	%f95, %f93, %f94, %f92;
	ld.global.f32 	%f96, [%rd20+8];
	ld.global.f32 	%f97, [%rd22+8];
	fma.rn.f32 	%f98, %f96, %f97, %f95;
	ld.global.f32 	%f99, [%rd20+12];
	ld.global.f32 	%f100, [%rd22+12];
	fma.rn.f32 	%f111, %f99, %f100, %f98;
	add.s32 	%r33, %r33, 4;
$L__BB0_11:
	setp.eq.s32 	%p9, %r14, 0;
	@%p9 bra 	$L__BB0_14;
	mul.wide.u32 	%rd23, %r33, 4;
	add.s64 	%rd30, %rd1, %rd23;
	add.s32 	%r36, %r33, %r2;
	neg.s32 	%r35, %r14;
$L__BB0_13:
	.pragma "nounroll";
	mul.wide.s32 	%rd24, %r36, 4;
	add.s64 	%rd25, %rd2, %rd24;
	ld.global.f32 	%f101, [%rd25];
	ld.global.f32 	%f102, [%rd30];
	fma.rn.f32 	%f111, %f101, %f102, %f111;
	add.s64 	%rd30, %rd30, 4;
	add.s32 	%r36, %r36, 1;
	add.s32 	%r35, %r35, 1;
	setp.ne.s32 	%p10, %r35, 0;
	@%p10 bra 	$L__BB0_13;
$L__BB0_14:
	cvta.to.global.u64 	%rd26, %rd10;
	mul.wide.s32 	%rd27, %r1, 4;
	add.s64 	%rd28, %rd26, %rd27;
	st.global.f32 	[%rd28], %f111;
$L__BB0_15:
	ret;

}


// ===== COMPILED SASS (sm_100) =====

	.target	sm_100

	.elftype	@"ET_EXEC"


//--------------------- .note.nv.tkinfo           --------------------------
	.section	.note.nv.tkinfo,"",@"SHT_NOTE"
	.sectionflags	@"SHF_NOTE_NV_TKINFO"
	.tkinfo
        /*0018*/ 	.word	0x00000002
        /*0030*/ 	.string	""
        /*0030*/ 	.string	"ptxas"
        /*0030*/ 	.string	"Cuda compilation tools, release 13.0, V13.0.88"
        /*0030*/ 	.string	"Build cuda_13.0.r13.0/compiler.36424714_0"
        /*0030*/ 	.string	"-arch sm_100 -m 64 "



//--------------------- .note.nv.cuinfo           --------------------------
	.section	.note.nv.cuinfo,"",@"SHT_NOTE"
	.sectionflags	@"SHF_NOTE_NV_CUINFO"
        /*0018*/ 	.short	0x0002
        /*001a*/ 	.short	0x0064
        /*001c*/ 	.short	0x0082
	.zero		2


//--------------------- .nv.info                  --------------------------
	.section	.nv.info,"",@"SHT_CUDA_INFO"
	.align	4


	//----- nvinfo : EIATTR_REGCOUNT
	.align		4
        /*0000*/ 	.byte	0x04, 0x2f
        /*0002*/ 	.short	(.L_1 - .L_0)
	.align		4
.L_0:
        /*0004*/ 	.word	index@(_Z20matrixVectorMultiplyPfS_S_i)
        /*0008*/ 	.word	0x0000001e


	//----- nvinfo : EIATTR_FRAME_SIZE
	.align		4
.L_1:
        /*000c*/ 	.byte	0x04, 0x11
        /*000e*/ 	.short	(.L_3 - .L_2)
	.align		4
.L_2:
        /*0010*/ 	.word	index@(_Z20matrixVectorMultiplyPfS_S_i)
        /*0014*/ 	.word	0x00000000


	//----- nvinfo : EIATTR_MIN_STACK_SIZE
	.align		4
.L_3:
        /*0018*/ 	.byte	0x04, 0x12
        /*001a*/ 	.short	(.L_5 - .L_4)
	.align		4
.L_4:
        /*001c*/ 	.word	index@(_Z20matrixVectorMultiplyPfS_S_i)
        /*0020*/ 	.word	0x00000000
.L_5:


//--------------------- .nv.compat                --------------------------
	.section	.nv.compat,"",@"SHT_CUDA_COMPAT_INFO"
	.align	4
        /*0000*/ 	.byte	0x02, 0x09, 0x00, 0x00, 0x02, 0x02, 0x01, 0x00, 0x02, 0x05, 0x05, 0x00, 0x03, 0x07, 0x01, 0x01
        /*0010*/ 	.byte	0x02, 0x03, 0x00, 0x00, 0x02, 0x06, 0x01, 0x00, 0x04, 0x0b, 0x08, 0x00, 0x09, 0x00, 0x00, 0x00
        /*0020*/ 	.byte	0x00, 0x00, 0x00, 0x00


//--------------------- .nv.info._Z20matrixVectorMultiplyPfS_S_i --------------------------
	.section	.nv.info._Z20matrixVectorMultiplyPfS_S_i,"",@"SHT_CUDA_INFO"
	.sectionflags	@""
	.align	4


	//----- nvinfo : EIATTR_CUDA_API_VERSION
	.align		4
        /*0000*/ 	.byte	0x04, 0x37
        /*0002*/ 	.short	(.L_7 - .L_6)
.L_6:
        /*0004*/ 	.word	0x00000082


	//----- nvinfo : EIATTR_KPARAM_INFO
	.align		4
.L_7:
        /*0008*/ 	.byte	0x04, 0x17
        /*000a*/ 	.short	(.L_9 - .L_8)
.L_8:
        /*000c*/ 	.word	0x00000000
        /*0010*/ 	.short	0x0003
        /*0012*/ 	.short	0x0018
        /*0014*/ 	.byte	0x00, 0xf0, 0x11, 0x00


	//----- nvinfo : EIATTR_KPARAM_INFO
	.align		4
.L_9:
        /*0018*/ 	.byte	0x04, 0x17
        /*001a*/ 	.short	(.L_11 - .L_10)
.L_10:
        /*001c*/ 	.word	0x00000000
        /*0020*/ 	.short	0x0002
        /*0022*/ 	.short	0x0010
        /*0024*/ 	.byte	0x00, 0xf5, 0x21, 0x00


	//----- nvinfo : EIATTR_KPARAM_INFO
	.align		4
.L_11:
        /*0028*/ 	.byte	0x04, 0x17
        /*002a*/ 	.short	(.L_13 - .L_12)
.L_12:
        /*002c*/ 	.word	0x00000000
        /*0030*/ 	.short	0x0001
        /*0032*/ 	.short	0x0008
        /*0034*/ 	.byte	0x00, 0xf5, 0x21, 0x00


	//----- nvinfo : EIATTR_KPARAM_INFO
	.align		4
.L_13:
        /*0038*/ 	.byte	0x04, 0x17
        /*003a*/ 	.short	(.L_15 - .L_14)
.L_14:
        /*003c*/ 	.word	0x00000000
        /*0040*/ 	.short	0x0000
        /*0042*/ 	.short	0x0000
        /*0044*/ 	.byte	0x00, 0xf5, 0x21, 0x00


	//----- nvinfo : EIATTR_SPARSE_MMA_MASK
	.align		4
.L_15:
        /*0048*/ 	.byte	0x03, 0x50
        /*004a*/ 	.short	0x0000


	//----- nvinfo : EIATTR_MAXREG_COUNT
	.align		4
        /*004c*/ 	.byte	0x03, 0x1b
        /*004e*/ 	.short	0x00ff


	//----- nvinfo : EIATTR_MERCURY_ISA_VERSION
	.align		4
        /*0050*/ 	.byte	0x03, 0x5f
        /*0052*/ 	.short	0x0101


	//----- nvinfo : EIATTR_VRC_CTA_INIT_COUNT
	.align		4
        /*0054*/ 	.byte	0x02, 0x4a
	.zero		1
	.zero		1


	//----- nvinfo : EIATTR_EXIT_INSTR_OFFSETS
	.align		4
        /*0058*/ 	.byte	0x04, 0x1c
        /*005a*/ 	.short	(.L_17 - .L_16)


	//   ....[0]....
.L_16:
        /*005c*/ 	.word	0x00000070


	//   ....[1]....
        /*0060*/ 	.word	0x00000a90


	//----- nvinfo : EIATTR_CBANK_PARAM_SIZE
	.align		4
.L_17:
        /*0064*/ 	.byte	0x03, 0x19
        /*0066*/ 	.short	0x001c


	//----- nvinfo : EIATTR_PARAM_CBANK
	.align		4
        /*0068*/ 	.byte	0x04, 0x0a
        /*006a*/ 	.short	(.L_19 - .L_18)
	.align		4
.L_18:
        /*006c*/ 	.word	index@(.nv.constant0._Z20matrixVectorMultiplyPfS_S_i)
        /*0070*/ 	.short	0x0380
        /*0072*/ 	.short	0x001c


	//----- nvinfo : EIATTR_SW_WAR
	.align		4
.L_19:
        /*0074*/ 	.byte	0x04, 0x36
        /*0076*/ 	.short	(.L_21 - .L_20)
.L_20:
        /*0078*/ 	.word	0x00000008
.L_21:


//--------------------- .nv.callgraph             --------------------------
	.section	.nv.callgraph,"",@"SHT_CUDA_CALLGRAPH"
	.align	4
	.sectionentsize	8
	.align		4
        /*0000*/ 	.word	0x00000000
	.align		4
        /*0004*/ 	.word	0xffffffff
	.align		4
        /*0008*/ 	.word	0x00000000
	.align		4
        /*000c*/ 	.word	0xfffffffe
	.align		4
        /*0010*/ 	.word	0x00000000
	.align		4
        /*0014*/ 	.word	0xfffffffd
	.align		4
        /*0018*/ 	.word	0x00000000
	.align		4
        /*001c*/ 	.word	0xfffffffc


//--------------------- .text._Z20matrixVectorMultiplyPfS_S_i --------------------------
	.section	.text._Z20matrixVectorMultiplyPfS_S_i,"ax",@progbits
	.align	128
        .global         _Z20matrixVectorMultiplyPfS_S_i
        .type           _Z20matrixVectorMultiplyPfS_S_i,@function
        .size           _Z20matrixVectorMultiplyPfS_S_i,(.L_x_7 - _Z20matrixVectorMultiplyPfS_S_i)
        .other          _Z20matrixVectorMultiplyPfS_S_i,@"STO_CUDA_ENTRY STV_DEFAULT"
_Z20matrixVectorMultiplyPfS_S_i:
.text._Z20matrixVectorMultiplyPfS_S_i:
[----:B------:R-:W-:Y:S01]  /*0000*/  LDC R1, c[0x0][0x37c] ;  /* 0x0000df00ff017b82 */ /* 0x000fe20000000800 */
[----:B------:R-:W0:Y:S07]  /*0010*/  S2R R3, SR_TID.X ;  /* 0x0000000000037919 */ /* 0x000e2e0000002100 */
[----:B------:R-:W0:Y:S01]  /*0020*/  S2UR UR4, SR_CTAID.X ;  /* 0x00000000000479c3 */ /* 0x000e220000002500 */
[----:B------:R-:W1:Y:S07]  /*0030*/  LDCU UR11, c[0x0][0x398] ;  /* 0x00007300ff0b77ac */ /* 0x000e6e0008000800 */
[----:B------:R-:W0:Y:S02]  /*0040*/  LDC R0, c[0x0][0x360] ;  /* 0x0000d800ff007b82 */ /* 0x000e240000000800 */
[----:B0-----:R-:W-:-:S05]  /*0050*/  IMAD R0, R0, UR4, R3 ;  /* 0x0000000400007c24 */ /* 0x001fca000f8e0203 */
[----:B-1----:R-:W-:-:S13]  /*0060*/  ISETP.GE.AND P0, PT, R0, UR11, PT ;  /* 0x0000000b00007c0c */ /* 0x002fda000bf06270 */
[----:B------:R-:W-:Y:S05]  /*0070*/  @P0 EXIT ;  /* 0x000000000000094d */ /* 0x000fea0003800000 */
[----:B------:R-:W-:Y:S01]  /*0080*/  UISETP.GE.AND UP0, UPT, UR11, 0x1, UPT ;  /* 0x000000010b00788c */ /* 0x000fe2000bf06270 */
[----:B------:R-:W-:Y:S01]  /*0090*/  HFMA2 R15, -RZ, RZ, 0, 0 ;  /* 0x00000000ff0f7431 */ /* 0x000fe200000001ff */
[----:B------:R-:W0:Y:S07]  /*00a0*/  LDCU.64 UR12, c[0x0][0x358] ;  /* 0x00006b00ff0c77ac */ /* 0x000e2e0008000a00 */
[----:B------:R-:W-:Y:S05]  /*00b0*/  BRA.U !UP0, `(.L_x_0) ;  /* 0x0000000908687547 */ /* 0x000fea000b800000 */
[----:B------:R-:W-:Y:S02]  /*00c0*/  UISETP.GE.U32.AND UP1, UPT, UR11, 0x10, UPT ;  /* 0x000000100b00788c */ /* 0x000fe4000bf26070 */
[----:B------:R-:W-:Y:S01]  /*00d0*/  IMAD R7, R0, UR11, RZ ;  /* 0x0000000b00077c24 */ /* 0x000fe2000f8e02ff */
[----:B------:R-:W-:Y:S01]  /*00e0*/  ULOP3.LUT UR8, UR11, 0xf, URZ, 0xc0, !UPT ;  /* 0x0000000f0b087892 */ /* 0x000fe2000f8ec0ff */
[----:B------:R-:W-:Y:S02]  /*00f0*/  MOV R15, RZ ;  /* 0x000000ff000f7202 */ /* 0x000fe40000000f00 */
[----:B------:R-:W-:Y:S01]  /*0100*/  MOV R8, RZ ;  /* 0x000000ff00087202 */ /* 0x000fe20000000f00 */
[----:B------:R-:W-:Y:S02]  /*0110*/  UISETP.NE.AND UP0, UPT, UR8, URZ, UPT ;  /* 0x000000ff0800728c */ /* 0x000fe4000bf05270 */
[----:B------:R-:W-:Y:S09]  /*0120*/  BRA.U !UP1, `(.L_x_1) ;  /* 0x0000000509187547 */ /* 0x000ff2000b800000 */
[----:B------:R-:W1:Y:S01]  /*0130*/  LDCU.64 UR4, c[0x0][0x390] ;  /* 0x00007200ff0477ac */ /* 0x000e620008000a00 */
[----:B------:R-:W-:Y:S02]  /*0140*/  MOV R15, RZ ;  /* 0x000000ff000f7202 */ /* 0x000fe40000000f00 */
[----:B------:R-:W-:Y:S01]  /*0150*/  MOV R6, R7 ;  /* 0x0000000700067202 */ /* 0x000fe20000000f00 */
[----:B------:R-:W2:Y:S01]  /*0160*/  LDCU.64 UR6, c[0x0][0x388] ;  /* 0x00007100ff0677ac */ /* 0x000ea20008000a00 */
[----:B------:R-:W-:-:S04]  /*0170*/  ULOP3.LUT UR9, UR11, 0x7ffffff0, URZ, 0xc0, !UPT ;  /* 0x7ffffff00b097892 */ /* 0x000fc8000f8ec0ff */
[----:B------:R-:W-:Y:S02]  /*0180*/  UIADD3 UR10, UPT, UPT, -UR9, URZ, URZ ;  /* 0x000000ff090a7290 */ /* 0x000fe4000fffe1ff */
[----:B------:R-:W-:Y:S01]  /*0190*/  MOV R8, UR9 ;  /* 0x0000000900087c02 */ /* 0x000fe20008000f00 */
[----:B-1----:R-:W-:-:S04]  /*01a0*/  UIADD3 UR4, UP2, UPT, UR4, 0x20, URZ ;  /* 0x0000002004047890 */ /* 0x002fc8000ff5e0ff */
[----:B------:R-:W-:Y:S02]  /*01b0*/  UIADD3.X UR5, UPT, UPT, URZ, UR5, URZ, UP2, !UPT ;  /* 0x00000005ff057290 */ /* 0x000fe400097fe4ff */
[----:B--2---:R-:W-:Y:S01]  /*01c0*/  UIADD3 UR6, UP1, UPT, UR6, 0x20, URZ ;  /* 0x0000002006067890 */ /* 0x004fe2000ff3e0ff */
[----:B------:R-:W-:-:S03]  /*01d0*/  MOV R2, UR4 ;  /* 0x0000000400027c02 */ /* 0x000fc60008000f00 */
[----:B------:R-:W-:Y:S01]  /*01e0*/  MOV R3, UR5 ;  /* 0x0000000500037c02 */ /* 0x000fe20008000f00 */
[----:B------:R-:W-:-:S12]  /*01f0*/  UIADD3.X UR7, UPT, UPT, URZ, UR7, URZ, UP1, !UPT ;  /* 0x00000007ff077290 */ /* 0x000fd80008ffe4ff */
.L_x_2:
[----:B------:R-:W-:Y:S01]  /*0200*/  MOV R4, UR6 ;  /* 0x0000000600047c02 */ /* 0x000fe20008000f00 */
[----:B0-----:R-:W2:Y:S01]  /*0210*/  LDG.E R17, desc[UR12][R2.64+-0x20] ;  /* 0xffffe00c02117981 */ /* 0x001ea2000c1e1900 */
[----:B------:R-:W-:-:S03]  /*0220*/  MOV R5, UR7 ;  /* 0x0000000700057c02 */ /* 0x000fc60008000f00 */
[----:B------:R-:W3:Y:S01]  /*0230*/  LDG.E R25, desc[UR12][R2.64+-0x1c] ;  /* 0xffffe40c02197981 */ /* 0x000ee2000c1e1900 */
[----:B------:R-:W-:-:S03]  /*0240*/  IMAD.WIDE R4, R6, 0x4, R4 ;  /* 0x0000000406047825 */ /* 0x000fc600078e0204 */
[----:B------:R-:W4:Y:S04]  /*0250*/  LDG.E R19, desc[UR12][R2.64+-0x18] ;  /* 0xffffe80c02137981 */ /* 0x000f28000c1e1900 */
[----:B------:R-:W2:Y:S04]  /*0260*/  LDG.E R16, desc[UR12][R4.64+-0x20] ;  /* 0xffffe00c04107981 */ /* 0x000ea8000c1e1900 */
[----:B------:R-:W3:Y:S04]  /*0270*/  LDG.E R18, desc[UR12][R4.64+-0x1c] ;  /* 0xffffe40c04127981 */ /* 0x000ee8000c1e1900 */
[----:B------:R-:W4:Y:S04]  /*0280*/  LDG.E R20, desc[UR12][R4.64+-0x18] ;  /* 0xffffe80c04147981 */ /* 0x000f28000c1e1900 */
[----:B------:R-:W5:Y:S04]  /*0290*/  LDG.E R22, desc[UR12][R2.64+-0x14] ;  /* 0xffffec0c02167981 */ /* 0x000f68000c1e1900 */
        /* <DEDUP_REMOVED lines=8> */
[----:B------:R-:W5:Y:S01]  /*0320*/  LDG.E R14, desc[UR12][R4.64+-0x4] ;  /* 0xfffffc0c040e7981 */ /* 0x000f62000c1e1900 */
[----:B--2---:R-:W-:-:S03]  /*0330*/  FFMA R17, R16, R17, R15 ;  /* 0x0000001110117223 */ /* 0x004fc6000000000f */
[----:B------:R-:W2:Y:S04]  /*0340*/  LDG.E R15, desc[UR12][R2.64] ;  /* 0x0000000c020f7981 */ /* 0x000ea8000c1e1900 */
[----:B------:R-:W2:Y:S01]  /*0350*/  LDG.E R16, desc[UR12][R4.64] ;  /* 0x0000000c04107981 */ /* 0x000ea2000c1e1900 */
[----:B---3--:R-:W-:-:S03]  /*0360*/  FFMA R25, R18, R25, R17 ;  /* 0x0000001912197223 */ /* 0x008fc60000000011 */
[----:B------:R-:W3:Y:S01]  /*0370*/  LDG.E R17, desc[UR12][R2.64+0x4] ;  /* 0x0000040c02117981 */ /* 0x000ee2000c1e1900 */
[----:B----4-:R-:W-:-:S03]  /*0380*/  FFMA R26, R20, R19, R25 ;  /* 0x00000013141a7223 */ /* 0x010fc60000000019 */
[----:B------:R-:W3:Y:S04]  /*0390*/  LDG.E R18, desc[UR12][R4.64+0x4] ;  /* 0x0000040c04127981 */ /* 0x000ee8000c1e1900 */
[----:B------:R-:W4:Y:S01]  /*03a0*/  LDG.E R20, desc[UR12][R2.64+0x8] ;  /* 0x0000080c02147981 */ /* 0x000f22000c1e1900 */
[----:B-----5:R-:W-:-:S03]  /*03b0*/  FFMA R25, R21, R22, R26 ;  /* 0x0000001615197223 */ /* 0x020fc6000000001a */
[----:B------:R-:W4:Y:S04]  /*03c0*/  LDG.E R19, desc[UR12][R4.64+0x8] ;  /* 0x0000080c04137981 */ /* 0x000f28000c1e1900 */
[----:B------:R-:W5:Y:S01]  /*03d0*/  LDG.E R22, desc[UR12][R2.64+0xc] ;  /* 0x00000c0c02167981 */ /* 0x000f62000c1e1900 */
[----:B------:R-:W-:-:S03]  /*03e0*/  FFMA R25, R24, R23, R25 ;  /* 0x0000001718197223 */ /* 0x000fc60000000019 */
[----:B------:R-:W5:Y:S04]  /*03f0*/  LDG.E R21, desc[UR12][R4.64+0xc] ;  /* 0x00000c0c04157981 */ /* 0x000f68000c1e1900 */
[----:B------:R-:W5:Y:S01]  /*0400*/  LDG.E R24, desc[UR12][R2.64+0x10] ;  /* 0x0000100c02187981 */ /* 0x000f62000c1e1900 */
[----:B------:R-:W-:-:S03]  /*0410*/  FFMA R25, R10, R9, R25 ;  /* 0x000000090a197223 */ /* 0x000fc60000000019 */
[----:B------:R-:W5:Y:S04]  /*0420*/  LDG.E R23, desc[UR12][R4.64+0x10] ;  /* 0x0000100c04177981 */ /* 0x000f68000c1e1900 */
[----:B------:R-:W5:Y:S01]  /*0430*/  LDG.E R10, desc[UR12][R2.64+0x14] ;  /* 0x0000140c020a7981 */ /* 0x000f62000c1e1900 */
[----:B------:R-:W-:-:S03]  /*0440*/  FFMA R27, R12, R11, R25 ;  /* 0x0000000b0c1b7223 */ /* 0x000fc60000000019 */
[----:B------:R-:W5:Y:S04]  /*0450*/  LDG.E R9, desc[UR12][R4.64+0x14] ;  /* 0x0000140c04097981 */ /* 0x000f68000c1e1900 */
[----:B------:R-:W5:Y:S04]  /*0460*/  LDG.E R11, desc[UR12][R2.64+0x18] ;  /* 0x0000180c020b7981 */ /* 0x000f68000c1e1900 */
[----:B------:R-:W5:Y:S04]  /*0470*/  LDG.E R12, desc[UR12][R4.64+0x18] ;  /* 0x0000180c040c7981 */ /* 0x000f68000c1e1900 */
[----:B------:R-:W5:Y:S04]  /*0480*/  LDG.E R25, desc[UR12][R4.64+0x1c] ;  /* 0x00001c0c04197981 */ /* 0x000f68000c1e1900 */
[----:B------:R0:W5:Y:S01]  /*0490*/  LDG.E R26, desc[UR12][R2.64+0x1c] ;  /* 0x00001c0c021a7981 */ /* 0x000162000c1e1900 */
[----:B------:R-:W-:Y:S01]  /*04a0*/  FFMA R13, R14, R13, R27 ;  /* 0x0000000d0e0d7223 */ /* 0x000fe2000000001b */
[----:B------:R-:W-:-:S04]  /*04b0*/  UIADD3 UR10, UPT, UPT, UR10, 0x10, URZ ;  /* 0x000000100a0a7890 */ /* 0x000fc8000fffe0ff */
[----:B------:R-:W-:Y:S01]  /*04c0*/  UISETP.NE.AND UP1, UPT, UR10, URZ, UPT ;  /* 0x000000ff0a00728c */ /* 0x000fe2000bf25270 */
[----:B0-----:R-:W-:Y:S02]  /*04d0*/  IADD3 R2, P0, PT, R2, 0x40, RZ ;  /* 0x0000004002027810 */ /* 0x001fe40007f1e0ff */
[----:B------:R-:W-:Y:S02]  /*04e0*/  IADD3 R6, PT, PT, R6, 0x10, RZ ;  /* 0x0000001006067810 */ /* 0x000fe40007ffe0ff */
[----:B------:R-:W-:Y:S01]  /*04f0*/  IADD3.X R3, PT, PT, RZ, R3, RZ, P0, !PT ;  /* 0x00000003ff037210 */ /* 0x000fe200007fe4ff */
[----:B--2---:R-:W-:-:S04]  /*0500*/  FFMA R13, R16, R15, R13 ;  /* 0x0000000f100d7223 */ /* 0x004fc8000000000d */
[----:B---3--:R-:W-:-:S04]  /*0510*/  FFMA R18, R18, R17, R13 ;  /* 0x0000001112127223 */ /* 0x008fc8000000000d */
[----:B----4-:R-:W-:-:S04]  /*0520*/  FFMA R18, R19, R20, R18 ;  /* 0x0000001413127223 */ /* 0x010fc80000000012 */
[----:B-----5:R-:W-:-:S04]  /*0530*/  FFMA R18, R21, R22, R18 ;  /* 0x0000001615127223 */ /* 0x020fc80000000012 */
[----:B------:R-:W-:-:S04]  /*0540*/  FFMA R18, R23, R24, R18 ;  /* 0x0000001817127223 */ /* 0x000fc80000000012 */
[----:B------:R-:W-:-:S04]  /*0550*/  FFMA R9, R9, R10, R18 ;  /* 0x0000000a09097223 */ /* 0x000fc80000000012 */
[----:B------:R-:W-:-:S04]  /*0560*/  FFMA R12, R12, R11, R9 ;  /* 0x0000000b0c0c7223 */ /* 0x000fc80000000009 */
[----:B------:R-:W-:Y:S01]  /*0570*/  FFMA R15, R25, R26, R12 ;  /* 0x0000001a190f7223 */ /* 0x000fe2000000000c */
[----:B------:R-:W-:Y:S06]  /*0580*/  BRA.U UP1, `(.L_x_2) ;  /* 0xfffffffd011c7547 */ /* 0x000fec000b83ffff */
.L_x_1:
[----:B------:R-:W-:Y:S05]  /*0590*/  BRA.U !UP0, `(.L_x_0) ;  /* 0x0000000508307547 */ /* 0x000fea000b800000 */
[----:B------:R-:W-:Y:S02]  /*05a0*/  UISETP.GE.U32.AND UP0, UPT, UR8, 0x8, UPT ;  /* 0x000000080800788c */ /* 0x000fe4000bf06070 */
[----:B------:R-:W-:-:S04]  /*05b0*/  ULOP3.LUT UR5, UR11, 0x7, URZ, 0xc0, !UPT ;  /* 0x000000070b057892 */ /* 0x000fc8000f8ec0ff */
[----:B------:R-:W-:-:S03]  /*05c0*/  UISETP.NE.AND UP1, UPT, UR5, URZ, UPT ;  /* 0x000000ff0500728c */ /* 0x000fc6000bf25270 */
[----:B------:R-:W-:Y:S08]  /*05d0*/  BRA.U !UP0, `(.L_x_3) ;  /* 0x0000000108787547 */ /* 0x000ff0000b800000 */
[----:B------:R-:W1:Y:S01]  /*05e0*/  LDC.64 R2, c[0x0][0x388] ;  /* 0x0000e200ff027b82 */ /* 0x000e620000000a00 */
[----:B------:R-:W-:-:S07]  /*05f0*/  IADD3 R9, PT, PT, R7, R8, RZ ;  /* 0x0000000807097210 */ /* 0x000fce0007ffe0ff */
[----:B------:R-:W2:Y:S01]  /*0600*/  LDC.64 R4, c[0x0][0x390] ;  /* 0x0000e400ff047b82 */ /* 0x000ea20000000a00 */
[----:B-1----:R-:W-:-:S05]  /*0610*/  IMAD.WIDE R2, R9, 0x4, R2 ;  /* 0x0000000409027825 */ /* 0x002fca00078e0202 */
[----:B0-----:R-:W3:Y:S01]  /*0620*/  LDG.E R10, desc[UR12][R2.64] ;  /* 0x0000000c020a7981 */ /* 0x001ee2000c1e1900 */
[----:B--2---:R-:W-:-:S03]  /*0630*/  IMAD.WIDE.U32 R4, R8, 0x4, R4 ;  /* 0x0000000408047825 */ /* 0x004fc600078e0004 */
[----:B------:R-:W2:Y:S04]  /*0640*/  LDG.E R13, desc[UR12][R2.64+0x4] ;  /* 0x0000040c020d7981 */ /* 0x000ea8000c1e1900 */
[----:B------:R-:W3:Y:S04]  /*0650*/  LDG.E R11, desc[UR12][R4.64] ;  /* 0x0000000c040b7981 */ /* 0x000ee8000c1e1900 */
[----:B------:R-:W2:Y:S04]  /*0660*/  LDG.E R12, desc[UR12][R4.64+0x4] ;  /* 0x0000040c040c7981 */ /* 0x000ea8000c1e1900 */
[----:B------:R-:W4:Y:S04]  /*0670*/  LDG.E R17, desc[UR12][R2.64+0x8] ;  /* 0x0000080c02117981 */ /* 0x000f28000c1e1900 */
        /* <DEDUP_REMOVED lines=11> */
[----:B------:R-:W-:Y:S01]  /*0730*/  IADD3 R8, PT, PT, R8, 0x8, RZ ;  /* 0x0000000808087810 */ /* 0x000fe20007ffe0ff */
[----:B---3--:R-:W-:-:S04]  /*0740*/  FFMA R10, R10, R11, R15 ;  /* 0x0000000b0a0a7223 */ /* 0x008fc8000000000f */
[----:B--2---:R-:W-:-:S04]  /*0750*/  FFMA R10, R13, R12, R10 ;  /* 0x0000000c0d0a7223 */ /* 0x004fc8000000000a */
[----:B----4-:R-:W-:-:S04]  /*0760*/  FFMA R10, R17, R14, R10 ;  /* 0x0000000e110a7223 */ /* 0x010fc8000000000a */
[----:B-----5:R-:W-:-:S04]  /*0770*/  FFMA R10, R19, R16, R10 ;  /* 0x00000010130a7223 */ /* 0x020fc8000000000a */
[----:B------:R-:W-:-:S04]  /*0780*/  FFMA R10, R21, R18, R10 ;  /* 0x00000012150a7223 */ /* 0x000fc8000000000a */
[----:B------:R-:W-:-:S04]  /*0790*/  FFMA R23, R23, R20, R10 ;  /* 0x0000001417177223 */ /* 0x000fc8000000000a */
[----:B------:R-:W-:-:S04]  /*07a0*/  FFMA R6, R6, R9, R23 ;  /* 0x0000000906067223 */ /* 0x000fc80000000017 */
[----:B------:R-:W-:-:S07]  /*07b0*/  FFMA R15, R25, R22, R6 ;  /* 0x00000016190f7223 */ /* 0x000fce0000000006 */
.L_x_3:
        /* <DEDUP_REMOVED lines=17> */
[----:B------:R-:W5:Y:S01]  /*08d0*/  LDG.E R14, desc[UR12][R4.64+0xc] ;  /* 0x00000c0c040e7981 */ /* 0x000f62000c1e1900 */
[----:B------:R-:W-:Y:S01]  /*08e0*/  IADD3 R8, PT, PT, R8, 0x4, RZ ;  /* 0x0000000408087810 */ /* 0x000fe20007ffe0ff */
[----:B---3--:R-:W-:-:S04]  /*08f0*/  FFMA R6, R6, R9, R15 ;  /* 0x0000000906067223 */ /* 0x008fc8000000000f */
[----:B--2---:R-:W-:-:S04]  /*0900*/  FFMA R6, R11, R10, R6 ;  /* 0x0000000a0b067223 */ /* 0x004fc80000000006 */
[----:B----4-:R-:W-:-:S04]  /*0910*/  FFMA R6, R13, R12, R6 ;  /* 0x0000000c0d067223 */ /* 0x010fc80000000006 */
[----:B-----5:R-:W-:-:S07]  /*0920*/  FFMA R15, R17, R14, R6 ;  /* 0x0000000e110f7223 */ /* 0x020fce0000000006 */
.L_x_4:
[----:B------:R-:W-:Y:S05]  /*0930*/  BRA.U !UP1, `(.L_x_0) ;  /* 0x0000000109487547 */ /* 0x000fea000b800000 */
[----:B------:R-:W1:Y:S01]  /*0940*/  LDC.64 R2, c[0x0][0x390] ;  /* 0x0000e400ff027b82 */ /* 0x000e620000000a00 */
[----:B------:R-:W-:Y:S01]  /*0950*/  IADD3 R7, PT, PT, R7, R8, RZ ;  /* 0x0000000807077210 */ /* 0x000fe20007ffe0ff */
[----:B------:R-:W-:-:S06]  /*0960*/  UIADD3 UR4, UPT, UPT, -UR4, URZ, URZ ;  /* 0x000000ff04047290 */ /* 0x000fcc000fffe1ff */
[----:B------:R-:W2:Y:S01]  /*0970*/  LDC.64 R10, c[0x0][0x388] ;  /* 0x0000e200ff0a7b82 */ /* 0x000ea20000000a00 */
[----:B-1----:R-:W-:-:S03]  /*0980*/  IMAD.WIDE.U32 R2, R8, 0x4, R2 ;  /* 0x0000000408027825 */ /* 0x002fc600078e0002 */
[----:B------:R-:W-:Y:S02]  /*0990*/  MOV R6, R2 ;  /* 0x0000000200067202 */ /* 0x000fe40000000f00 */
[----:B------:R-:W-:-:S07]  /*09a0*/  MOV R5, R3 ;  /* 0x0000000300057202 */ /* 0x000fce0000000f00 */
.L_x_5:
[----:B--2---:R-:W-:Y:S01]  /*09b0*/  IMAD.WIDE R2, R7, 0x4, R10 ;  /* 0x0000000407027825 */ /* 0x004fe200078e020a */
[----:B------:R-:W-:-:S05]  /*09c0*/  MOV R4, R6 ;  /* 0x0000000600047202 */ /* 0x000fca0000000f00 */
[----:B0-----:R-:W2:Y:S04]  /*09d0*/  LDG.E R2, desc[UR12][R2.64] ;  /* 0x0000000c02027981 */ /* 0x001ea8000c1e1900 */
[----:B------:R0:W2:Y:S01]  /*09e0*/  LDG.E R4, desc[UR12][R4.64] ;  /* 0x0000000c04047981 */ /* 0x0000a2000c1e1900 */
[----:B------:R-:W-:Y:S01]  /*09f0*/  UIADD3 UR4, UPT, UPT, UR4, 0x1, URZ ;  /* 0x0000000104047890 */ /* 0x000fe2000fffe0ff */
[----:B------:R-:W-:Y:S02]  /*0a00*/  IADD3 R6, P0, PT, R6, 0x4, RZ ;  /* 0x0000000406067810 */ /* 0x000fe40007f1e0ff */
[----:B------:R-:W-:Y:S01]  /*0a10*/  IADD3 R7, PT, PT, R7, 0x1, RZ ;  /* 0x0000000107077810 */ /* 0x000fe20007ffe0ff */
[----:B------:R-:W-:Y:S01]  /*0a20*/  UISETP.NE.AND UP0, UPT, UR4, URZ, UPT ;  /* 0x000000ff0400728c */ /* 0x000fe2000bf05270 */
[----:B0-----:R-:W-:Y:S01]  /*0a30*/  IADD3.X R5, PT, PT, RZ, R5, RZ, P0, !PT ;  /* 0x00000005ff057210 */ /* 0x001fe200007fe4ff */
[----:B--2---:R-:W-:-:S07]  /*0a40*/  FFMA R15, R2, R4, R15 ;  /* 0x00000004020f7223 */ /* 0x004fce000000000f */
[----:B------:R-:W-:Y:S05]  /*0a50*/  BRA.U UP0, `(.L_x_5) ;  /* 0xfffffffd00d47547 */ /* 0x000fea000b83ffff */
.L_x_0:
[----:B------:R-:W1:Y:S02]  /*0a60*/  LDC.64 R2, c[0x0][0x380] ;  /* 0x0000e000ff027b82 */ /* 0x000e640000000a00 */
[----:B-1----:R-:W-:-:S05]  /*0a70*/  IMAD.WIDE R2, R0, 0x4, R2 ;  /* 0x0000000400027825 */ /* 0x002fca00078e0202 */
[----:B0-----:R-:W-:Y:S01]  /*0a80*/  STG.E desc[UR12][R2.64], R15 ;  /* 0x0000000f02007986 */ /* 0x001fe2000c10190c */
[----:B------:R-:W-:Y:S05]  /*0a90*/  EXIT ;  /* 0x000000000000794d */ /* 0x000fea0003800000 */
.L_x_6:
[----:B------:R-:W-:-:S00]  /*0aa0*/  BRA `(.L_x_6) ;  /* 0xfffffffc00fc7947 */ /* 0x000fc0000383ffff */
[----:B------:R-:W-:-:S00]  /*0ab0*/  NOP ;  /* 0x0000000000007918 */ /* 0x000fc00000000000 */
        /* <DEDUP_REMOVED lines=12> */
.L_x_7:


//--------------------- .nv.shared.reserved.0     --------------------------
	.section	.nv.shared.reserved.0,"aw",@nobits
	.weak		__nv_reservedSMEM_offset_0_alias
	.size		__nv_reservedSMEM_offset_0_alias, 0, 64
	.other		__nv_reservedSMEM_offset_0_alias,@"STO_CUDA_RESERVED_SHARED STV_DEFAULT"
__nv_reservedSMEM_offset_0_alias:
	.zero		0
	.zero		64


//--------------------- .nv.constant0._Z20matrixVectorMultiplyPfS_S_i --------------------------
	.section	.nv.constant0._Z20matrixVectorMultiplyPfS_S_i,"a",@progbits
	.sectionflags	@""
	.align	4
.nv.constant0._Z20matrixVectorMultiplyPfS_S_i:
	.zero		924


//--------------------- SYMBOLS --------------------------

	.type		.nv.reservedSmem.offset0,@object
	.size		.nv.reservedSmem.offset0,0x4
